//
// Generated by NVIDIA NVVM Compiler
//
// Compiler Build ID: CL-36424714
// Cuda compilation tools, release 13.0, V13.0.88
// Based on NVVM 20.0.0
//

.version 9.0
.target sm_100
.address_size 64

	// .globl	_Z9MatrixaddPA4_iS0_S0_

.visible .entry _Z9MatrixaddPA4_iS0_S0_(
	.param .u64 .ptr .align 1 _Z9MatrixaddPA4_iS0_S0__param_0,
	.param .u64 .ptr .align 1 _Z9MatrixaddPA4_iS0_S0__param_1,
	.param .u64 .ptr .align 1 _Z9MatrixaddPA4_iS0_S0__param_2
)
{
	.reg .b32 	%r<6>;
	.reg .b64 	%rd<15>;

	ld.param.u64 	%rd1, [_Z9MatrixaddPA4_iS0_S0__param_0];
	ld.param.u64 	%rd2, [_Z9MatrixaddPA4_iS0_S0__param_1];
	ld.param.u64 	%rd3, [_Z9MatrixaddPA4_iS0_S0__param_2];
	cvta.to.global.u64 	%rd4, %rd3;
	cvta.to.global.u64 	%rd5, %rd2;
	cvta.to.global.u64 	%rd6, %rd1;
	mov.u32 	%r1, %tid.x;
	mov.u32 	%r2, %tid.y;
	mul.wide.u32 	%rd7, %r1, 16;
	add.s64 	%rd8, %rd6, %rd7;
	mul.wide.u32 	%rd9, %r2, 4;
	add.s64 	%rd10, %rd8, %rd9;
	ld.global.u32 	%r3, [%rd10];
	add.s64 	%rd11, %rd5, %rd7;
	add.s64 	%rd12, %rd11, %rd9;
	ld.global.u32 	%r4, [%rd12];
	add.s32 	%r5, %r4, %r3;
	add.s64 	%rd13, %rd4, %rd7;
	add.s64 	%rd14, %rd13, %rd9;
	st.global.u32 	[%rd14], %r5;
	ret;

}


// ===== COMPILED SASS (sm_100) =====

	.target	sm_100

	.elftype	@"ET_EXEC"


//--------------------- .note.nv.tkinfo           --------------------------
	.section	.note.nv.tkinfo,"",@"SHT_NOTE"
	.sectionflags	@"SHF_NOTE_NV_TKINFO"
	.tkinfo
        /*0018*/ 	.word	0x00000002
        /*0030*/ 	.string	""
        /*0030*/ 	.string	"ptxas"
        /*0030*/ 	.string	"Cuda compilation tools, release 13.0, V13.0.88"
        /*0030*/ 	.string	"Build cuda_13.0.r13.0/compiler.36424714_0"
        /*0030*/ 	.string	"-arch sm_100 -m 64 "



//--------------------- .note.nv.cuinfo           --------------------------
	.section	.note.nv.cuinfo,"",@"SHT_NOTE"
	.sectionflags	@"SHF_NOTE_NV_CUINFO"
        /*0018*/ 	.short	0x0002
        /*001a*/ 	.short	0x0064
        /*001c*/ 	.short	0x0082
	.zero		2


//--------------------- .nv.info                  --------------------------
	.section	.nv.info,"",@"SHT_CUDA_INFO"
	.align	4


	//----- nvinfo : EIATTR_REGCOUNT
	.align		4
        /*0000*/ 	.byte	0x04, 0x2f
        /*0002*/ 	.short	(.L_1 - .L_0)
	.align		4
.L_0:
        /*0004*/ 	.word	index@(_Z9MatrixaddPA4_iS0_S0_)
        /*0008*/ 	.word	0x0000000e


	//----- nvinfo : EIATTR_FRAME_SIZE
	.align		4
.L_1:
        /*000c*/ 	.byte	0x04, 0x11
        /*000e*/ 	.short	(.L_3 - .L_2)
	.align		4
.L_2:
        /*0010*/ 	.word	index@(_Z9MatrixaddPA4_iS0_S0_)
        /*0014*/ 	.word	0x00000000


	//----- nvinfo : EIATTR_MIN_STACK_SIZE
	.align		4
.L_3:
        /*0018*/ 	.byte	0x04, 0x12
        /*001a*/ 	.short	(.L_5 - .L_4)
	.align		4
.L_4:
        /*001c*/ 	.word	index@(_Z9MatrixaddPA4_iS0_S0_)
        /*0020*/ 	.word	0x00000000
.L_5:


//--------------------- .nv.compat                --------------------------
	.section	.nv.compat,"",@"SHT_CUDA_COMPAT_INFO"
	.align	4
        /*0000*/ 	.byte	0x02, 0x09, 0x00, 0x00, 0x02, 0x02, 0x01, 0x00, 0x02, 0x05, 0x05, 0x00, 0x03, 0x07, 0x01, 0x01
        /*0010*/ 	.byte	0x02, 0x03, 0x00, 0x00, 0x02, 0x06, 0x01, 0x00, 0x04, 0x0b, 0x08, 0x00, 0x09, 0x00, 0x00, 0x00
        /*0020*/ 	.byte	0x00, 0x00, 0x00, 0x00


//--------------------- .nv.info._Z9MatrixaddPA4_iS0_S0_ --------------------------
	.section	.nv.info._Z9MatrixaddPA4_iS0_S0_,"",@"SHT_CUDA_INFO"
	.sectionflags	@""
	.align	4


	//----- nvinfo : EIATTR_CUDA_API_VERSION
	.align		4
        /*0000*/ 	.byte	0x04, 0x37
        /*0002*/ 	.short	(.L_7 - .L_6)
.L_6:
        /*0004*/ 	.word	0x00000082


	//----- nvinfo : EIATTR_KPARAM_INFO
	.align		4
.L_7:
        /*0008*/ 	.byte	0x04, 0x17
        /*000a*/ 	.short	(.L_9 - .L_8)
.L_8:
        /*000c*/ 	.word	0x00000000
        /*0010*/ 	.short	0x0002
        /*0012*/ 	.short	0x0010
        /*0014*/ 	.byte	0x00, 0xf5, 0x21, 0x00


	//----- nvinfo : EIATTR_KPARAM_INFO
	.align		4
.L_9:
        /*0018*/ 	.byte	0x04, 0x17
        /*001a*/ 	.short	(.L_11 - .L_10)
.L_10:
        /*001c*/ 	.word	0x00000000
        /*0020*/ 	.short	0x0001
        /*0022*/ 	.short	0x0008
        /*0024*/ 	.byte	0x00, 0xf5, 0x21, 0x00


	//----- nvinfo : EIATTR_KPARAM_INFO
	.align		4
.L_11:
        /*0028*/ 	.byte	0x04, 0x17
        /*002a*/ 	.short	(.L_13 - .L_12)
.L_12:
        /*002c*/ 	.word	0x00000000
        /*0030*/ 	.short	0x0000
        /*0032*/ 	.short	0x0000
        /*0034*/ 	.byte	0x00, 0xf5, 0x21, 0x00


	//----- nvinfo : EIATTR_SPARSE_MMA_MASK
	.align		4
.L_13:
        /*0038*/ 	.byte	0x03, 0x50
        /*003a*/ 	.short	0x0000


	//----- nvinfo : EIATTR_MAXREG_COUNT
	.align		4
        /*003c*/ 	.byte	0x03, 0x1b
        /*003e*/ 	.short	0x00ff


	//----- nvinfo : EIATTR_MERCURY_ISA_VERSION
	.align		4
        /*0040*/ 	.byte	0x03, 0x5f
        /*0042*/ 	.short	0x0101


	//----- nvinfo : EIATTR_VRC_CTA_INIT_COUNT
	.align		4
        /*0044*/ 	.byte	0x02, 0x4a
	.zero		1
	.zero		1


	//----- nvinfo : EIATTR_EXIT_INSTR_OFFSETS
	.align		4
        /*0048*/ 	.byte	0x04, 0x1c
        /*004a*/ 	.short	(.L_15 - .L_14)


	//   ....[0]....
.L_14:
        /*004c*/ 	.word	0x00000110


	//----- nvinfo : EIATTR_CBANK_PARAM_SIZE
	.align		4
.L_15:
        /*0050*/ 	.byte	0x03, 0x19
        /*0052*/ 	.short	0x0018


	//----- nvinfo : EIATTR_PARAM_CBANK
	.align		4
        /*0054*/ 	.byte	0x04, 0x0a
        /*0056*/ 	.short	(.L_17 - .L_16)
	.align		4
.L_16:
        /*0058*/ 	.word	index@(.nv.constant0._Z9MatrixaddPA4_iS0_S0_)
        /*005c*/ 	.short	0x0380
        /*005e*/ 	.short	0x0018


	//----- nvinfo : EIATTR_SW_WAR
	.align		4
.L_17:
        /*0060*/ 	.byte	0x04, 0x36
        /*0062*/ 	.short	(.L_19 - .L_18)
.L_18:
        /*0064*/ 	.word	0x00000008
.L_19:


//--------------------- .nv.callgraph             --------------------------
	.section	.nv.callgraph,"",@"SHT_CUDA_CALLGRAPH"
	.align	4
	.sectionentsize	8
	.align		4
        /*0000*/ 	.word	0x00000000
	.align		4
        /*0004*/ 	.word	0xffffffff
	.align		4
        /*0008*/ 	.word	0x00000000
	.align		4
        /*000c*/ 	.word	0xfffffffe
	.align		4
        /*0010*/ 	.word	0x00000000
	.align		4
        /*0014*/ 	.word	0xfffffffd
	.align		4
        /*0018*/ 	.word	0x00000000
	.align		4
        /*001c*/ 	.word	0xfffffffc


//--------------------- .text._Z9MatrixaddPA4_iS0_S0_ --------------------------
	.section	.text._Z9MatrixaddPA4_iS0_S0_,"ax",@progbits
	.align	128
        .global         _Z9MatrixaddPA4_iS0_S0_
        .type           _Z9MatrixaddPA4_iS0_S0_,@function
        .size           _Z9MatrixaddPA4_iS0_S0_,(.L_x_1 - _Z9MatrixaddPA4_iS0_S0_)
        .other          _Z9MatrixaddPA4_iS0_S0_,@"STO_CUDA_ENTRY STV_DEFAULT"
_Z9MatrixaddPA4_iS0_S0_:
.text._Z9MatrixaddPA4_iS0_S0_:
[----:B------:R-:W-:Y:S01]  /*0000*/  LDC R1, c[0x0][0x37c] ;  /* 0x0000df00ff017b82 */ /* 0x000fe20000000800 */
[----:B------:R-:W0:Y:S07]  /*0010*/  S2R R9, SR_TID.X ;  /* 0x0000000000097919 */ /* 0x000e2e0000002100 */
[----:B------:R-:W0:Y:S01]  /*0020*/  LDC.64 R2, c[0x0][0x380] ;  /* 0x0000e000ff027b82 */ /* 0x000e220000000a00 */
[----:B------:R-:W1:Y:S01]  /*0030*/  LDCU.64 UR4, c[0x0][0x358] ;  /* 0x00006b00ff0477ac */ /* 0x000e620008000a00 */
[----:B------:R-:W2:Y:S06]  /*0040*/  S2R R11, SR_TID.Y ;  /* 0x00000000000b7919 */ /* 0x000eac0000002200 */
[----:B------:R-:W3:Y:S08]  /*0050*/  LDC.64 R4, c[0x0][0x388] ;  /* 0x0000e200ff047b82 */ /* 0x000ef00000000a00 */
[----:B------:R-:W4:Y:S01]  /*0060*/  LDC.64 R6, c[0x0][0x390] ;  /* 0x0000e400ff067b82 */ /* 0x000f220000000a00 */
[----:B0-----:R-:W-:-:S04]  /*0070*/  IMAD.WIDE.U32 R2, R9, 0x10, R2 ;  /* 0x0000001009027825 */ /* 0x001fc800078e0002 */
[----:B---3--:R-:W-:-:S04]  /*0080*/  IMAD.WIDE.U32 R4, R9, 0x10, R4 ;  /* 0x0000001009047825 */ /* 0x008fc800078e0004 */
[----:B--2---:R-:W-:-:S04]  /*0090*/  IMAD.WIDE.U32 R2, R11, 0x4, R2 ;  /* 0x000000040b027825 */ /* 0x004fc800078e0002 */
[----:B------:R-:W-:Y:S02]  /*00a0*/  IMAD.WIDE.U32 R4, R11, 0x4, R4 ;  /* 0x000000040b047825 */ /* 0x000fe400078e0004 */
[----:B-1----:R-:W2:Y:S04]  /*00b0*/  LDG.E R2, desc[UR4][R2.64] ;  /* 0x0000000402027981 */ /* 0x002ea8000c1e1900 */
[----:B------:R-:W2:Y:S01]  /*00c0*/  LDG.E R5, desc[UR4][R4.64] ;  /* 0x0000000404057981 */ /* 0x000ea2000c1e1900 */
[----:B----4-:R-:W-:-:S04]  /*00d0*/  IMAD.WIDE.U32 R6, R9, 0x10, R6 ;  /* 0x0000001009067825 */ /* 0x010fc800078e0006 */
[----:B------:R-:W-:Y:S01]  /*00e0*/  IMAD.WIDE.U32 R6, R11, 0x4, R6 ;  /* 0x000000040b067825 */ /* 0x000fe200078e0006 */
[----:B--2---:R-:W-:-:S05]  /*00f0*/  IADD3 R9, PT, PT, R2, R5, RZ ;  /* 0x0000000502097210 */ /* 0x004fca0007ffe0ff */
[----:B------:R-:W-:Y:S01]  /*0100*/  STG.E desc[UR4][R6.64], R9 ;  /* 0x0000000906007986 */ /* 0x000fe2000c101904 */
[----:B------:R-:W-:Y:S05]  /*0110*/  EXIT ;  /* 0x000000000000794d */ /* 0x000fea0003800000 */
.L_x_0:
[----:B------:R-:W-:-:S00]  /*0120*/  BRA `(.L_x_0) ;  /* 0xfffffffc00fc7947 */ /* 0x000fc0000383ffff */
[----:B------:R-:W-:-:S00]  /*0130*/  NOP ;  /* 0x0000000000007918 */ /* 0x000fc00000000000 */
        /* <DEDUP_REMOVED lines=12> */
.L_x_1:


//--------------------- .nv.shared.reserved.0     --------------------------
	.section	.nv.shared.reserved.0,"aw",@nobits
	.weak		__nv_reservedSMEM_offset_0_alias
	.size		__nv_reservedSMEM_offset_0_alias, 0, 64
	.other		__nv_reservedSMEM_offset_0_alias,@"STO_CUDA_RESERVED_SHARED STV_DEFAULT"
__nv_reservedSMEM_offset_0_alias:
	.zero		0
	.zero		64


//--------------------- .nv.constant0._Z9MatrixaddPA4_iS0_S0_ --------------------------
	.section	.nv.constant0._Z9MatrixaddPA4_iS0_S0_,"a",@progbits
	.sectionflags	@""
	.align	4
.nv.constant0._Z9MatrixaddPA4_iS0_S0_:
	.zero		920


//--------------------- SYMBOLS --------------------------

	.type		.nv.reservedSmem.offset0,@object
	.size		.nv.reservedSmem.offset0,0x4
